//
// Generated by NVIDIA NVVM Compiler
//
// Compiler Build ID: CL-36424714
// Cuda compilation tools, release 13.0, V13.0.88
// Based on NVVM 20.0.0
//

.version 9.0
.target sm_100
.address_size 64

	// .globl	_Z14mem_add_kernelPKiS0_Pim

.visible .entry _Z14mem_add_kernelPKiS0_Pim(
	.param .u64 .ptr .align 1 _Z14mem_add_kernelPKiS0_Pim_param_0,
	.param .u64 .ptr .align 1 _Z14mem_add_kernelPKiS0_Pim_param_1,
	.param .u64 .ptr .align 1 _Z14mem_add_kernelPKiS0_Pim_param_2,
	.param .u64 _Z14mem_add_kernelPKiS0_Pim_param_3
)
{
	.reg .pred 	%p<3>;
	.reg .b32 	%r<10>;
	.reg .b64 	%rd<17>;

	ld.param.u64 	%rd8, [_Z14mem_add_kernelPKiS0_Pim_param_0];
	ld.param.u64 	%rd9, [_Z14mem_add_kernelPKiS0_Pim_param_1];
	ld.param.u64 	%rd10, [_Z14mem_add_kernelPKiS0_Pim_param_2];
	ld.param.u64 	%rd11, [_Z14mem_add_kernelPKiS0_Pim_param_3];
	mov.u32 	%r2, %ctaid.x;
	mov.u32 	%r3, %ntid.x;
	mov.u32 	%r4, %tid.x;
	mad.lo.s32 	%r5, %r2, %r3, %r4;
	cvt.u64.u32 	%rd16, %r5;
	mov.u32 	%r6, %nctaid.x;
	mul.lo.s32 	%r1, %r3, %r6;
	setp.le.u64 	%p1, %rd11, %rd16;
	@%p1 bra 	$L__BB0_3;
	cvt.u64.u32 	%rd2, %r1;
	cvta.to.global.u64 	%rd3, %rd8;
	cvta.to.global.u64 	%rd4, %rd9;
	cvta.to.global.u64 	%rd5, %rd10;
$L__BB0_2:
	shl.b64 	%rd12, %rd16, 2;
	add.s64 	%rd13, %rd3, %rd12;
	ld.global.u32 	%r7, [%rd13];
	add.s64 	%rd14, %rd4, %rd12;
	ld.global.u32 	%r8, [%rd14];
	add.s32 	%r9, %r8, %r7;
	add.s64 	%rd15, %rd5, %rd12;
	st.global.u32 	[%rd15], %r9;
	add.s64 	%rd16, %rd16, %rd2;
	setp.lt.u64 	%p2, %rd16, %rd11;
	@%p2 bra 	$L__BB0_2;
$L__BB0_3:
	ret;

}


// ===== COMPILED SASS (sm_100) =====

	.target	sm_100

	.elftype	@"ET_EXEC"


//--------------------- .note.nv.tkinfo           --------------------------
	.section	.note.nv.tkinfo,"",@"SHT_NOTE"
	.sectionflags	@"SHF_NOTE_NV_TKINFO"
	.tkinfo
        /*0018*/ 	.word	0x00000002
        /*0030*/ 	.string	""
        /*0030*/ 	.string	"ptxas"
        /*0030*/ 	.string	"Cuda compilation tools, release 13.0, V13.0.88"
        /*0030*/ 	.string	"Build cuda_13.0.r13.0/compiler.36424714_0"
        /*0030*/ 	.string	"-arch sm_100 -m 64 "



//--------------------- .note.nv.cuinfo           --------------------------
	.section	.note.nv.cuinfo,"",@"SHT_NOTE"
	.sectionflags	@"SHF_NOTE_NV_CUINFO"
        /*0018*/ 	.short	0x0002
        /*001a*/ 	.short	0x0064
        /*001c*/ 	.short	0x0082
	.zero		2


//--------------------- .nv.info                  --------------------------
	.section	.nv.info,"",@"SHT_CUDA_INFO"
	.align	4


	//----- nvinfo : EIATTR_REGCOUNT
	.align		4
        /*0000*/ 	.byte	0x04, 0x2f
        /*0002*/ 	.short	(.L_1 - .L_0)
	.align		4
.L_0:
        /*0004*/ 	.word	index@(_Z14mem_add_kernelPKiS0_Pim)
        /*0008*/ 	.word	0x0000000e


	//----- nvinfo : EIATTR_FRAME_SIZE
	.align		4
.L_1:
        /*000c*/ 	.byte	0x04, 0x11
        /*000e*/ 	.short	(.L_3 - .L_2)
	.align		4
.L_2:
        /*0010*/ 	.word	index@(_Z14mem_add_kernelPKiS0_Pim)
        /*0014*/ 	.word	0x00000000


	//----- nvinfo : EIATTR_MIN_STACK_SIZE
	.align		4
.L_3:
        /*0018*/ 	.byte	0x04, 0x12
        /*001a*/ 	.short	(.L_5 - .L_4)
	.align		4
.L_4:
        /*001c*/ 	.word	index@(_Z14mem_add_kernelPKiS0_Pim)
        /*0020*/ 	.word	0x00000000
.L_5:


//--------------------- .nv.compat                --------------------------
	.section	.nv.compat,"",@"SHT_CUDA_COMPAT_INFO"
	.align	4
        /*0000*/ 	.byte	0x02, 0x09, 0x00, 0x00, 0x02, 0x02, 0x01, 0x00, 0x02, 0x05, 0x05, 0x00, 0x03, 0x07, 0x01, 0x01
        /*0010*/ 	.byte	0x02, 0x03, 0x00, 0x00, 0x02, 0x06, 0x01, 0x00, 0x04, 0x0b, 0x08, 0x00, 0x09, 0x00, 0x00, 0x00
        /*0020*/ 	.byte	0x00, 0x00, 0x00, 0x00


//--------------------- .nv.info._Z14mem_add_kernelPKiS0_Pim --------------------------
	.section	.nv.info._Z14mem_add_kernelPKiS0_Pim,"",@"SHT_CUDA_INFO"
	.sectionflags	@""
	.align	4


	//----- nvinfo : EIATTR_CUDA_API_VERSION
	.align		4
        /*0000*/ 	.byte	0x04, 0x37
        /*0002*/ 	.short	(.L_7 - .L_6)
.L_6:
        /*0004*/ 	.word	0x00000082


	//----- nvinfo : EIATTR_KPARAM_INFO
	.align		4
.L_7:
        /*0008*/ 	.byte	0x04, 0x17
        /*000a*/ 	.short	(.L_9 - .L_8)
.L_8:
        /*000c*/ 	.word	0x00000000
        /*0010*/ 	.short	0x0003
        /*0012*/ 	.short	0x0018
        /*0014*/ 	.byte	0x00, 0xf0, 0x21, 0x00


	//----- nvinfo : EIATTR_KPARAM_INFO
	.align		4
.L_9:
        /*0018*/ 	.byte	0x04, 0x17
        /*001a*/ 	.short	(.L_11 - .L_10)
.L_10:
        /*001c*/ 	.word	0x00000000
        /*0020*/ 	.short	0x0002
        /*0022*/ 	.short	0x0010
        /*0024*/ 	.byte	0x00, 0xf5, 0x21, 0x00


	//----- nvinfo : EIATTR_KPARAM_INFO
	.align		4
.L_11:
        /*0028*/ 	.byte	0x04, 0x17
        /*002a*/ 	.short	(.L_13 - .L_12)
.L_12:
        /*002c*/ 	.word	0x00000000
        /*0030*/ 	.short	0x0001
        /*0032*/ 	.short	0x0008
        /*0034*/ 	.byte	0x00, 0xf5, 0x21, 0x00


	//----- nvinfo : EIATTR_KPARAM_INFO
	.align		4
.L_13:
        /*0038*/ 	.byte	0x04, 0x17
        /*003a*/ 	.short	(.L_15 - .L_14)
.L_14:
        /*003c*/ 	.word	0x00000000
        /*0040*/ 	.short	0x0000
        /*0042*/ 	.short	0x0000
        /*0044*/ 	.byte	0x00, 0xf5, 0x21, 0x00


	//----- nvinfo : EIATTR_SPARSE_MMA_MASK
	.align		4
.L_15:
        /*0048*/ 	.byte	0x03, 0x50
        /*004a*/ 	.short	0x0000


	//----- nvinfo : EIATTR_MAXREG_COUNT
	.align		4
        /*004c*/ 	.byte	0x03, 0x1b
        /*004e*/ 	.short	0x00ff


	//----- nvinfo : EIATTR_MERCURY_ISA_VERSION
	.align		4
        /*0050*/ 	.byte	0x03, 0x5f
        /*0052*/ 	.short	0x0101


	//----- nvinfo : EIATTR_VRC_CTA_INIT_COUNT
	.align		4
        /*0054*/ 	.byte	0x02, 0x4a
	.zero		1
	.zero		1


	//----- nvinfo : EIATTR_EXIT_INSTR_OFFSETS
	.align		4
        /*0058*/ 	.byte	0x04, 0x1c
        /*005a*/ 	.short	(.L_17 - .L_16)


	//   ....[0]....
.L_16:
        /*005c*/ 	.word	0x000000a0


	//   ....[1]....
        /*0060*/ 	.word	0x00000200


	//----- nvinfo : EIATTR_CRS_STACK_SIZE
	.align		4
.L_17:
        /*0064*/ 	.byte	0x04, 0x1e
        /*0066*/ 	.short	(.L_19 - .L_18)
.L_18:
        /*0068*/ 	.word	0x00000000


	//----- nvinfo : EIATTR_CBANK_PARAM_SIZE
	.align		4
.L_19:
        /*006c*/ 	.byte	0x03, 0x19
        /*006e*/ 	.short	0x0020


	//----- nvinfo : EIATTR_PARAM_CBANK
	.align		4
        /*0070*/ 	.byte	0x04, 0x0a
        /*0072*/ 	.short	(.L_21 - .L_20)
	.align		4
.L_20:
        /*0074*/ 	.word	index@(.nv.constant0._Z14mem_add_kernelPKiS0_Pim)
        /*0078*/ 	.short	0x0380
        /*007a*/ 	.short	0x0020


	//----- nvinfo : EIATTR_SW_WAR
	.align		4
.L_21:
        /*007c*/ 	.byte	0x04, 0x36
        /*007e*/ 	.short	(.L_23 - .L_22)
.L_22:
        /*0080*/ 	.word	0x00000008
.L_23:


//--------------------- .nv.callgraph             --------------------------
	.section	.nv.callgraph,"",@"SHT_CUDA_CALLGRAPH"
	.align	4
	.sectionentsize	8
	.align		4
        /*0000*/ 	.word	0x00000000
	.align		4
        /*0004*/ 	.word	0xffffffff
	.align		4
        /*0008*/ 	.word	0x00000000
	.align		4
        /*000c*/ 	.word	0xfffffffe
	.align		4
        /*0010*/ 	.word	0x00000000
	.align		4
        /*0014*/ 	.word	0xfffffffd
	.align		4
        /*0018*/ 	.word	0x00000000
	.align		4
        /*001c*/ 	.word	0xfffffffc


//--------------------- .text._Z14mem_add_kernelPKiS0_Pim --------------------------
	.section	.text._Z14mem_add_kernelPKiS0_Pim,"ax",@progbits
	.align	128
        .global         _Z14mem_add_kernelPKiS0_Pim
        .type           _Z14mem_add_kernelPKiS0_Pim,@function
        .size           _Z14mem_add_kernelPKiS0_Pim,(.L_x_2 - _Z14mem_add_kernelPKiS0_Pim)
        .other          _Z14mem_add_kernelPKiS0_Pim,@"STO_CUDA_ENTRY STV_DEFAULT"
_Z14mem_add_kernelPKiS0_Pim:
.text._Z14mem_add_kernelPKiS0_Pim:
[----:B------:R-:W-:Y:S01]  /*0000*/  LDC R1, c[0x0][0x37c] ;  /* 0x0000df00ff017b82 */ /* 0x000fe20000000800 */
[----:B------:R-:W0:Y:S07]  /*0010*/  S2R R3, SR_TID.X ;  /* 0x0000000000037919 */ /* 0x000e2e0000002100 */
[----:B------:R-:W0:Y:S01]  /*0020*/  S2UR UR4, SR_CTAID.X ;  /* 0x00000000000479c3 */ /* 0x000e220000002500 */
[----:B------:R-:W1:Y:S07]  /*0030*/  LDCU.64 UR6, c[0x0][0x398] ;  /* 0x00007300ff0677ac */ /* 0x000e6e0008000a00 */
[----:B------:R-:W0:Y:S01]  /*0040*/  LDC R8, c[0x0][0x360] ;  /* 0x0000d800ff087b82 */ /* 0x000e220000000800 */
[----:B------:R-:W2:Y:S01]  /*0050*/  LDCU UR5, c[0x0][0x370] ;  /* 0x00006e00ff0577ac */ /* 0x000ea20008000800 */
[----:B0-----:R-:W-:-:S02]  /*0060*/  IMAD R0, R8, UR4, R3 ;  /* 0x0000000408007c24 */ /* 0x001fc4000f8e0203 */
[----:B--2---:R-:W-:-:S03]  /*0070*/  IMAD R8, R8, UR5, RZ ;  /* 0x0000000508087c24 */ /* 0x004fc6000f8e02ff */
[----:B-1----:R-:W-:-:S04]  /*0080*/  ISETP.GE.U32.AND P0, PT, R0, UR6, PT ;  /* 0x0000000600007c0c */ /* 0x002fc8000bf06070 */
[----:B------:R-:W-:-:S13]  /*0090*/  ISETP.GE.U32.AND.EX P0, PT, RZ, UR7, PT, P0 ;  /* 0x00000007ff007c0c */ /* 0x000fda000bf06100 */
[----:B------:R-:W-:Y:S05]  /*00a0*/  @P0 EXIT ;  /* 0x000000000000094d */ /* 0x000fea0003800000 */
[----:B------:R-:W-:Y:S01]  /*00b0*/  IMAD.MOV.U32 R11, RZ, RZ, RZ ;  /* 0x000000ffff0b7224 */ /* 0x000fe200078e00ff */
[----:B------:R-:W0:Y:S01]  /*00c0*/  LDCU.64 UR4, c[0x0][0x358] ;  /* 0x00006b00ff0477ac */ /* 0x000e220008000a00 */
[----:B------:R-:W1:Y:S01]  /*00d0*/  LDCU.64 UR12, c[0x0][0x390] ;  /* 0x00007200ff0c77ac */ /* 0x000e620008000a00 */
[----:B------:R-:W2:Y:S04]  /*00e0*/  LDCU.128 UR8, c[0x0][0x380] ;  /* 0x00007000ff0877ac */ /* 0x000ea80008000c00 */
.L_x_0:
[C---:B---3--:R-:W-:Y:S01]  /*00f0*/  IMAD.SHL.U32 R6, R0.reuse, 0x4, RZ ;  /* 0x0000000400067824 */ /* 0x048fe200078e00ff */
[----:B------:R-:W-:-:S04]  /*0100*/  SHF.L.U64.HI R7, R0, 0x2, R11 ;  /* 0x0000000200077819 */ /* 0x000fc8000001020b */
[C---:B--2---:R-:W-:Y:S02]  /*0110*/  IADD3 R4, P1, PT, R6.reuse, UR10, RZ ;  /* 0x0000000a06047c10 */ /* 0x044fe4000ff3e0ff */
[----:B------:R-:W-:Y:S02]  /*0120*/  IADD3 R2, P0, PT, R6, UR8, RZ ;  /* 0x0000000806027c10 */ /* 0x000fe4000ff1e0ff */
[C---:B------:R-:W-:Y:S02]  /*0130*/  IADD3.X R5, PT, PT, R7.reuse, UR11, RZ, P1, !PT ;  /* 0x0000000b07057c10 */ /* 0x040fe40008ffe4ff */
[----:B------:R-:W-:-:S04]  /*0140*/  IADD3.X R3, PT, PT, R7, UR9, RZ, P0, !PT ;  /* 0x0000000907037c10 */ /* 0x000fc800087fe4ff */
[----:B0-----:R-:W2:Y:S04]  /*0150*/  LDG.E R5, desc[UR4][R4.64] ;  /* 0x0000000404057981 */ /* 0x001ea8000c1e1900 */
[----:B------:R-:W2:Y:S01]  /*0160*/  LDG.E R2, desc[UR4][R2.64] ;  /* 0x0000000402027981 */ /* 0x000ea2000c1e1900 */
[----:B-1----:R-:W-:-:S04]  /*0170*/  IADD3 R6, P0, PT, R6, UR12, RZ ;  /* 0x0000000c06067c10 */ /* 0x002fc8000ff1e0ff */
[----:B------:R-:W-:Y:S02]  /*0180*/  IADD3.X R7, PT, PT, R7, UR13, RZ, P0, !PT ;  /* 0x0000000d07077c10 */ /* 0x000fe400087fe4ff */
[----:B------:R-:W-:-:S05]  /*0190*/  IADD3 R0, P0, PT, R8, R0, RZ ;  /* 0x0000000008007210 */ /* 0x000fca0007f1e0ff */
[----:B------:R-:W-:Y:S01]  /*01a0*/  IMAD.X R11, RZ, RZ, R11, P0 ;  /* 0x000000ffff0b7224 */ /* 0x000fe200000e060b */
[----:B------:R-:W-:-:S04]  /*01b0*/  ISETP.GE.U32.AND P0, PT, R0, UR6, PT ;  /* 0x0000000600007c0c */ /* 0x000fc8000bf06070 */
[----:B------:R-:W-:Y:S01]  /*01c0*/  ISETP.GE.U32.AND.EX P0, PT, R11, UR7, PT, P0 ;  /* 0x000000070b007c0c */ /* 0x000fe2000bf06100 */
[----:B--2---:R-:W-:-:S05]  /*01d0*/  IMAD.IADD R9, R2, 0x1, R5 ;  /* 0x0000000102097824 */ /* 0x004fca00078e0205 */
[----:B------:R3:W-:Y:S07]  /*01e0*/  STG.E desc[UR4][R6.64], R9 ;  /* 0x0000000906007986 */ /* 0x0007ee000c101904 */
[----:B------:R-:W-:Y:S05]  /*01f0*/  @!P0 BRA `(.L_x_0) ;  /* 0xfffffffc00bc8947 */ /* 0x000fea000383ffff */
[----:B------:R-:W-:Y:S05]  /*0200*/  EXIT ;  /* 0x000000000000794d */ /* 0x000fea0003800000 */
.L_x_1:
[----:B------:R-:W-:-:S00]  /*0210*/  BRA `(.L_x_1) ;  /* 0xfffffffc00fc7947 */ /* 0x000fc0000383ffff */
[----:B------:R-:W-:-:S00]  /*0220*/  NOP ;  /* 0x0000000000007918 */ /* 0x000fc00000000000 */
        /* <DEDUP_REMOVED lines=13> */
.L_x_2:


//--------------------- .nv.shared.reserved.0     --------------------------
	.section	.nv.shared.reserved.0,"aw",@nobits
	.weak		__nv_reservedSMEM_offset_0_alias
	.size		__nv_reservedSMEM_offset_0_alias, 0, 64
	.other		__nv_reservedSMEM_offset_0_alias,@"STO_CUDA_RESERVED_SHARED STV_DEFAULT"
__nv_reservedSMEM_offset_0_alias:
	.zero		0
	.zero		64


//--------------------- .nv.constant0._Z14mem_add_kernelPKiS0_Pim --------------------------
	.section	.nv.constant0._Z14mem_add_kernelPKiS0_Pim,"a",@progbits
	.sectionflags	@""
	.align	4
.nv.constant0._Z14mem_add_kernelPKiS0_Pim:
	.zero		928


//--------------------- SYMBOLS --------------------------

	.type		.nv.reservedSmem.offset0,@object
	.size		.nv.reservedSmem.offset0,0x4
